//
// Generated by NVIDIA NVVM Compiler
//
// Compiler Build ID: CL-36424714
// Cuda compilation tools, release 13.0, V13.0.88
// Based on NVVM 20.0.0
//

.version 9.0
.target sm_100
.address_size 64

	// .globl	_Z11AveragePool6MatrixS_i

.visible .entry _Z11AveragePool6MatrixS_i(
	.param .align 8 .b8 _Z11AveragePool6MatrixS_i_param_0[16],
	.param .align 8 .b8 _Z11AveragePool6MatrixS_i_param_1[16],
	.param .u32 _Z11AveragePool6MatrixS_i_param_2
)
{
	.reg .pred 	%p<108>;
	.reg .b32 	%r<81>;
	.reg .b32 	%f<150>;
	.reg .b64 	%rd<15>;

	ld.param.v2.u32 	{%r1, %r2}, [_Z11AveragePool6MatrixS_i_param_0];
	ld.param.u64 	%rd2, [_Z11AveragePool6MatrixS_i_param_1+8];
	ld.param.u64 	%rd7, [_Z11AveragePool6MatrixS_i_param_0+8];
	ld.param.v2.u32 	{%r3, %r30}, [_Z11AveragePool6MatrixS_i_param_1];
	ld.param.u32 	%r29, [_Z11AveragePool6MatrixS_i_param_2];
	cvta.to.global.u64 	%rd1, %rd7;
	mov.u32 	%r31, %tid.y;
	mov.u32 	%r32, %ctaid.y;
	mov.u32 	%r33, %ntid.y;
	mad.lo.s32 	%r4, %r32, %r33, %r31;
	mov.u32 	%r34, %tid.x;
	mov.u32 	%r35, %ctaid.x;
	mov.u32 	%r36, %ntid.x;
	mad.lo.s32 	%r5, %r35, %r36, %r34;
	setp.ge.s32 	%p1, %r4, %r30;
	setp.ge.s32 	%p2, %r5, %r3;
	or.pred  	%p3, %p1, %p2;
	@%p3 bra 	$L__BB0_79;
	setp.lt.s32 	%p4, %r29, 1;
	mov.f32 	%f112, 0f00000000;
	@%p4 bra 	$L__BB0_78;
	mul.lo.s32 	%r6, %r29, %r4;
	mul.lo.s32 	%r7, %r29, %r5;
	and.b32  	%r8, %r29, 15;
	add.s32 	%r9, %r8, -1;
	and.b32  	%r10, %r29, 7;
	add.s32 	%r11, %r10, -1;
	and.b32  	%r12, %r29, 2147483632;
	and.b32  	%r13, %r29, 3;
	mov.f32 	%f112, 0f00000000;
	mov.b32 	%r76, 0;
$L__BB0_3:
	setp.lt.u32 	%p5, %r29, 16;
	add.s32 	%r15, %r76, %r6;
	mul.lo.s32 	%r16, %r15, %r1;
	mov.b32 	%r79, 0;
	@%p5 bra 	$L__BB0_38;
	mov.b32 	%r77, 0;
$L__BB0_5:
	.pragma "nounroll";
	setp.ge.s32 	%p6, %r15, %r2;
	add.s32 	%r18, %r77, %r7;
	setp.ge.s32 	%p7, %r18, %r1;
	add.s32 	%r40, %r18, %r16;
	mul.wide.s32 	%rd8, %r40, 4;
	add.s64 	%rd3, %rd1, %rd8;
	or.pred  	%p8, %p6, %p7;
	@%p8 bra 	$L__BB0_7;
	ld.global.f32 	%f75, [%rd3];
	add.f32 	%f112, %f112, %f75;
$L__BB0_7:
	add.s32 	%r41, %r18, 1;
	setp.ge.s32 	%p10, %r41, %r1;
	or.pred  	%p11, %p6, %p10;
	@%p11 bra 	$L__BB0_9;
	ld.global.f32 	%f76, [%rd3+4];
	add.f32 	%f112, %f112, %f76;
$L__BB0_9:
	add.s32 	%r42, %r18, 2;
	setp.ge.s32 	%p13, %r42, %r1;
	or.pred  	%p14, %p6, %p13;
	@%p14 bra 	$L__BB0_11;
	ld.global.f32 	%f77, [%rd3+8];
	add.f32 	%f112, %f112, %f77;
$L__BB0_11:
	add.s32 	%r43, %r18, 3;
	setp.ge.s32 	%p16, %r43, %r1;
	or.pred  	%p17, %p6, %p16;
	@%p17 bra 	$L__BB0_13;
	ld.global.f32 	%f78, [%rd3+12];
	add.f32 	%f112, %f112, %f78;
$L__BB0_13:
	add.s32 	%r44, %r18, 4;
	setp.ge.s32 	%p19, %r44, %r1;
	or.pred  	%p20, %p6, %p19;
	@%p20 bra 	$L__BB0_15;
	ld.global.f32 	%f79, [%rd3+16];
	add.f32 	%f112, %f112, %f79;
$L__BB0_15:
	add.s32 	%r45, %r18, 5;
	setp.ge.s32 	%p22, %r45, %r1;
	or.pred  	%p23, %p6, %p22;
	@%p23 bra 	$L__BB0_17;
	ld.global.f32 	%f80, [%rd3+20];
	add.f32 	%f112, %f112, %f80;
$L__BB0_17:
	add.s32 	%r46, %r18, 6;
	setp.ge.s32 	%p25, %r46, %r1;
	or.pred  	%p26, %p6, %p25;
	@%p26 bra 	$L__BB0_19;
	ld.global.f32 	%f81, [%rd3+24];
	add.f32 	%f112, %f112, %f81;
$L__BB0_19:
	add.s32 	%r47, %r18, 7;
	setp.ge.s32 	%p28, %r47, %r1;
	or.pred  	%p29, %p6, %p28;
	@%p29 bra 	$L__BB0_21;
	ld.global.f32 	%f82, [%rd3+28];
	add.f32 	%f112, %f112, %f82;
$L__BB0_21:
	add.s32 	%r48, %r18, 8;
	setp.ge.s32 	%p31, %r48, %r1;
	or.pred  	%p32, %p6, %p31;
	@%p32 bra 	$L__BB0_23;
	ld.global.f32 	%f83, [%rd3+32];
	add.f32 	%f112, %f112, %f83;
$L__BB0_23:
	add.s32 	%r49, %r18, 9;
	setp.ge.s32 	%p34, %r49, %r1;
	or.pred  	%p35, %p6, %p34;
	@%p35 bra 	$L__BB0_25;
	ld.global.f32 	%f84, [%rd3+36];
	add.f32 	%f112, %f112, %f84;
$L__BB0_25:
	add.s32 	%r50, %r18, 10;
	setp.ge.s32 	%p37, %r50, %r1;
	or.pred  	%p38, %p6, %p37;
	@%p38 bra 	$L__BB0_27;
	ld.global.f32 	%f85, [%rd3+40];
	add.f32 	%f112, %f112, %f85;
$L__BB0_27:
	add.s32 	%r51, %r18, 11;
	setp.ge.s32 	%p40, %r51, %r1;
	or.pred  	%p41, %p6, %p40;
	@%p41 bra 	$L__BB0_29;
	ld.global.f32 	%f86, [%rd3+44];
	add.f32 	%f112, %f112, %f86;
$L__BB0_29:
	add.s32 	%r52, %r18, 12;
	setp.ge.s32 	%p43, %r52, %r1;
	or.pred  	%p44, %p6, %p43;
	@%p44 bra 	$L__BB0_31;
	ld.global.f32 	%f87, [%rd3+48];
	add.f32 	%f112, %f112, %f87;
$L__BB0_31:
	add.s32 	%r53, %r18, 13;
	setp.ge.s32 	%p46, %r53, %r1;
	or.pred  	%p47, %p6, %p46;
	@%p47 bra 	$L__BB0_33;
	ld.global.f32 	%f88, [%rd3+52];
	add.f32 	%f112, %f112, %f88;
$L__BB0_33:
	add.s32 	%r54, %r18, 14;
	setp.ge.s32 	%p49, %r54, %r1;
	or.pred  	%p50, %p6, %p49;
	@%p50 bra 	$L__BB0_35;
	ld.global.f32 	%f89, [%rd3+56];
	add.f32 	%f112, %f112, %f89;
$L__BB0_35:
	add.s32 	%r55, %r18, 15;
	setp.ge.s32 	%p52, %r55, %r1;
	or.pred  	%p53, %p6, %p52;
	@%p53 bra 	$L__BB0_37;
	ld.global.f32 	%f90, [%rd3+60];
	add.f32 	%f112, %f112, %f90;
$L__BB0_37:
	add.s32 	%r77, %r77, 16;
	setp.ne.s32 	%p54, %r77, %r12;
	mov.u32 	%r79, %r12;
	@%p54 bra 	$L__BB0_5;
$L__BB0_38:
	setp.eq.s32 	%p55, %r8, 0;
	@%p55 bra 	$L__BB0_77;
	setp.lt.u32 	%p56, %r9, 7;
	@%p56 bra 	$L__BB0_57;
	setp.ge.s32 	%p57, %r15, %r2;
	add.s32 	%r21, %r79, %r7;
	setp.ge.s32 	%p58, %r21, %r1;
	add.s32 	%r57, %r21, %r16;
	mul.wide.s32 	%rd9, %r57, 4;
	add.s64 	%rd4, %rd1, %rd9;
	or.pred  	%p59, %p57, %p58;
	@%p59 bra 	$L__BB0_42;
	ld.global.f32 	%f92, [%rd4];
	add.f32 	%f112, %f112, %f92;
$L__BB0_42:
	add.s32 	%r58, %r21, 1;
	setp.ge.s32 	%p61, %r58, %r1;
	or.pred  	%p62, %p57, %p61;
	@%p62 bra 	$L__BB0_44;
	ld.global.f32 	%f93, [%rd4+4];
	add.f32 	%f112, %f112, %f93;
$L__BB0_44:
	add.s32 	%r59, %r21, 2;
	setp.ge.s32 	%p64, %r59, %r1;
	or.pred  	%p65, %p57, %p64;
	@%p65 bra 	$L__BB0_46;
	ld.global.f32 	%f94, [%rd4+8];
	add.f32 	%f112, %f112, %f94;
$L__BB0_46:
	add.s32 	%r60, %r21, 3;
	setp.ge.s32 	%p67, %r60, %r1;
	or.pred  	%p68, %p57, %p67;
	@%p68 bra 	$L__BB0_48;
	ld.global.f32 	%f95, [%rd4+12];
	add.f32 	%f112, %f112, %f95;
$L__BB0_48:
	add.s32 	%r61, %r21, 4;
	setp.ge.s32 	%p70, %r61, %r1;
	or.pred  	%p71, %p57, %p70;
	@%p71 bra 	$L__BB0_50;
	ld.global.f32 	%f96, [%rd4+16];
	add.f32 	%f112, %f112, %f96;
$L__BB0_50:
	add.s32 	%r62, %r21, 5;
	setp.ge.s32 	%p73, %r62, %r1;
	or.pred  	%p74, %p57, %p73;
	@%p74 bra 	$L__BB0_52;
	ld.global.f32 	%f97, [%rd4+20];
	add.f32 	%f112, %f112, %f97;
$L__BB0_52:
	add.s32 	%r63, %r21, 6;
	setp.ge.s32 	%p76, %r63, %r1;
	or.pred  	%p77, %p57, %p76;
	@%p77 bra 	$L__BB0_54;
	ld.global.f32 	%f98, [%rd4+24];
	add.f32 	%f112, %f112, %f98;
$L__BB0_54:
	add.s32 	%r64, %r21, 7;
	setp.ge.s32 	%p79, %r64, %r1;
	or.pred  	%p80, %p57, %p79;
	@%p80 bra 	$L__BB0_56;
	ld.global.f32 	%f99, [%rd4+28];
	add.f32 	%f112, %f112, %f99;
$L__BB0_56:
	add.s32 	%r79, %r79, 8;
$L__BB0_57:
	setp.eq.s32 	%p81, %r10, 0;
	@%p81 bra 	$L__BB0_77;
	setp.lt.u32 	%p82, %r11, 3;
	@%p82 bra 	$L__BB0_68;
	setp.ge.s32 	%p83, %r15, %r2;
	add.s32 	%r24, %r79, %r7;
	setp.ge.s32 	%p84, %r24, %r1;
	add.s32 	%r66, %r24, %r16;
	mul.wide.s32 	%rd10, %r66, 4;
	add.s64 	%rd5, %rd1, %rd10;
	or.pred  	%p85, %p83, %p84;
	@%p85 bra 	$L__BB0_61;
	ld.global.f32 	%f101, [%rd5];
	add.f32 	%f112, %f112, %f101;
$L__BB0_61:
	add.s32 	%r67, %r24, 1;
	setp.ge.s32 	%p87, %r67, %r1;
	or.pred  	%p88, %p83, %p87;
	@%p88 bra 	$L__BB0_63;
	ld.global.f32 	%f102, [%rd5+4];
	add.f32 	%f112, %f112, %f102;
$L__BB0_63:
	add.s32 	%r68, %r24, 2;
	setp.ge.s32 	%p90, %r68, %r1;
	or.pred  	%p91, %p83, %p90;
	@%p91 bra 	$L__BB0_65;
	ld.global.f32 	%f103, [%rd5+8];
	add.f32 	%f112, %f112, %f103;
$L__BB0_65:
	add.s32 	%r69, %r24, 3;
	setp.ge.s32 	%p93, %r69, %r1;
	or.pred  	%p94, %p83, %p93;
	@%p94 bra 	$L__BB0_67;
	ld.global.f32 	%f104, [%rd5+12];
	add.f32 	%f112, %f112, %f104;
$L__BB0_67:
	add.s32 	%r79, %r79, 4;
$L__BB0_68:
	setp.eq.s32 	%p95, %r13, 0;
	@%p95 bra 	$L__BB0_77;
	setp.ge.s32 	%p96, %r15, %r2;
	add.s32 	%r27, %r79, %r7;
	setp.ge.s32 	%p97, %r27, %r1;
	add.s32 	%r71, %r27, %r16;
	mul.wide.s32 	%rd11, %r71, 4;
	add.s64 	%rd6, %rd1, %rd11;
	or.pred  	%p98, %p96, %p97;
	@%p98 bra 	$L__BB0_71;
	ld.global.f32 	%f105, [%rd6];
	add.f32 	%f112, %f112, %f105;
$L__BB0_71:
	setp.eq.s32 	%p99, %r13, 1;
	@%p99 bra 	$L__BB0_77;
	setp.ge.s32 	%p100, %r15, %r2;
	add.s32 	%r72, %r27, 1;
	setp.ge.s32 	%p101, %r72, %r1;
	or.pred  	%p102, %p100, %p101;
	@%p102 bra 	$L__BB0_74;
	ld.global.f32 	%f106, [%rd6+4];
	add.f32 	%f112, %f112, %f106;
$L__BB0_74:
	setp.eq.s32 	%p103, %r13, 2;
	@%p103 bra 	$L__BB0_77;
	setp.ge.s32 	%p104, %r15, %r2;
	add.s32 	%r73, %r27, 2;
	setp.ge.s32 	%p105, %r73, %r1;
	or.pred  	%p106, %p104, %p105;
	@%p106 bra 	$L__BB0_77;
	ld.global.f32 	%f107, [%rd6+8];
	add.f32 	%f112, %f112, %f107;
$L__BB0_77:
	add.s32 	%r76, %r76, 1;
	setp.ne.s32 	%p107, %r76, %r29;
	@%p107 bra 	$L__BB0_3;
$L__BB0_78:
	mul.lo.s32 	%r74, %r29, %r29;
	cvt.rn.f32.u32 	%f108, %r74;
	div.rn.f32 	%f109, %f112, %f108;
	mad.lo.s32 	%r75, %r3, %r4, %r5;
	cvta.to.global.u64 	%rd12, %rd2;
	mul.wide.s32 	%rd13, %r75, 4;
	add.s64 	%rd14, %rd12, %rd13;
	st.global.f32 	[%rd14], %f109;
$L__BB0_79:
	ret;

}


// ===== COMPILED SASS (sm_100) =====

	.target	sm_100

	.elftype	@"ET_EXEC"


//--------------------- .note.nv.tkinfo           --------------------------
	.section	.note.nv.tkinfo,"",@"SHT_NOTE"
	.sectionflags	@"SHF_NOTE_NV_TKINFO"
	.tkinfo
        /*0018*/ 	.word	0x00000002
        /*0030*/ 	.string	""
        /*0030*/ 	.string	"ptxas"
        /*0030*/ 	.string	"Cuda compilation tools, release 13.0, V13.0.88"
        /*0030*/ 	.string	"Build cuda_13.0.r13.0/compiler.36424714_0"
        /*0030*/ 	.string	"-arch sm_100 -m 64 "



//--------------------- .note.nv.cuinfo           --------------------------
	.section	.note.nv.cuinfo,"",@"SHT_NOTE"
	.sectionflags	@"SHF_NOTE_NV_CUINFO"
        /*0018*/ 	.short	0x0002
        /*001a*/ 	.short	0x0064
        /*001c*/ 	.short	0x0082
	.zero		2


//--------------------- .nv.info                  --------------------------
	.section	.nv.info,"",@"SHT_CUDA_INFO"
	.align	4


	//----- nvinfo : EIATTR_REGCOUNT
	.align		4
        /*0000*/ 	.byte	0x04, 0x2f
        /*0002*/ 	.short	(.L_1 - .L_0)
	.align		4
.L_0:
        /*0004*/ 	.word	index@(_Z11AveragePool6MatrixS_i)
        /*0008*/ 	.word	0x00000017


	//----- nvinfo : EIATTR_FRAME_SIZE
	.align		4
.L_1:
        /*000c*/ 	.byte	0x04, 0x11
        /*000e*/ 	.short	(.L_3 - .L_2)
	.align		4
.L_2:
        /*0010*/ 	.word	index@($__internal_0_$__cuda_sm3x_div_rn_noftz_f32_slowpath)
        /*0014*/ 	.word	0x00000000


	//----- nvinfo : EIATTR_FRAME_SIZE
	.align		4
.L_3:
        /*0018*/ 	.byte	0x04, 0x11
        /*001a*/ 	.short	(.L_5 - .L_4)
	.align		4
.L_4:
        /*001c*/ 	.word	index@(_Z11AveragePool6MatrixS_i)
        /*0020*/ 	.word	0x00000000


	//----- nvinfo : EIATTR_MIN_STACK_SIZE
	.align		4
.L_5:
        /*0024*/ 	.byte	0x04, 0x12
        /*0026*/ 	.short	(.L_7 - .L_6)
	.align		4
.L_6:
        /*0028*/ 	.word	index@(_Z11AveragePool6MatrixS_i)
        /*002c*/ 	.word	0x00000000
.L_7:


//--------------------- .nv.compat                --------------------------
	.section	.nv.compat,"",@"SHT_CUDA_COMPAT_INFO"
	.align	4
        /*0000*/ 	.byte	0x02, 0x09, 0x00, 0x00, 0x02, 0x02, 0x01, 0x00, 0x02, 0x05, 0x05, 0x00, 0x03, 0x07, 0x01, 0x01
        /*0010*/ 	.byte	0x02, 0x03, 0x00, 0x00, 0x02, 0x06, 0x01, 0x00, 0x04, 0x0b, 0x08, 0x00, 0x01, 0x00, 0x00, 0x00
        /*0020*/ 	.byte	0x00, 0x00, 0x00, 0x00


//--------------------- .nv.info._Z11AveragePool6MatrixS_i --------------------------
	.section	.nv.info._Z11AveragePool6MatrixS_i,"",@"SHT_CUDA_INFO"
	.sectionflags	@""
	.align	4


	//----- nvinfo : EIATTR_CUDA_API_VERSION
	.align		4
        /*0000*/ 	.byte	0x04, 0x37
        /*0002*/ 	.short	(.L_9 - .L_8)
.L_8:
        /*0004*/ 	.word	0x00000082


	//----- nvinfo : EIATTR_KPARAM_INFO
	.align		4
.L_9:
        /*0008*/ 	.byte	0x04, 0x17
        /*000a*/ 	.short	(.L_11 - .L_10)
.L_10:
        /*000c*/ 	.word	0x00000000
        /*0010*/ 	.short	0x0002
        /*0012*/ 	.short	0x0020
        /*0014*/ 	.byte	0x00, 0xf0, 0x11, 0x00


	//----- nvinfo : EIATTR_KPARAM_INFO
	.align		4
.L_11:
        /*0018*/ 	.byte	0x04, 0x17
        /*001a*/ 	.short	(.L_13 - .L_12)
.L_12:
        /*001c*/ 	.word	0x00000000
        /*0020*/ 	.short	0x0001
        /*0022*/ 	.short	0x0010
        /*0024*/ 	.byte	0x00, 0xf0, 0x41, 0x00


	//----- nvinfo : EIATTR_KPARAM_INFO
	.align		4
.L_13:
        /*0028*/ 	.byte	0x04, 0x17
        /*002a*/ 	.short	(.L_15 - .L_14)
.L_14:
        /*002c*/ 	.word	0x00000000
        /*0030*/ 	.short	0x0000
        /*0032*/ 	.short	0x0000
        /*0034*/ 	.byte	0x00, 0xf0, 0x41, 0x00


	//----- nvinfo : EIATTR_SPARSE_MMA_MASK
	.align		4
.L_15:
        /*0038*/ 	.byte	0x03, 0x50
        /*003a*/ 	.short	0x0000


	//----- nvinfo : EIATTR_MAXREG_COUNT
	.align		4
        /*003c*/ 	.byte	0x03, 0x1b
        /*003e*/ 	.short	0x00ff


	//----- nvinfo : EIATTR_MERCURY_ISA_VERSION
	.align		4
        /*0040*/ 	.byte	0x03, 0x5f
        /*0042*/ 	.short	0x0101


	//----- nvinfo : EIATTR_VRC_CTA_INIT_COUNT
	.align		4
        /*0044*/ 	.byte	0x02, 0x4a
	.zero		1
	.zero		1


	//----- nvinfo : EIATTR_EXIT_INSTR_OFFSETS
	.align		4
        /*0048*/ 	.byte	0x04, 0x1c
        /*004a*/ 	.short	(.L_17 - .L_16)


	//   ....[0]....
.L_16:
        /*004c*/ 	.word	0x000000c0


	//   ....[1]....
        /*0050*/ 	.word	0x00000e20


	//----- nvinfo : EIATTR_CRS_STACK_SIZE
	.align		4
.L_17:
        /*0054*/ 	.byte	0x04, 0x1e
        /*0056*/ 	.short	(.L_19 - .L_18)
.L_18:
        /*0058*/ 	.word	0x00000000


	//----- nvinfo : EIATTR_CBANK_PARAM_SIZE
	.align		4
.L_19:
        /*005c*/ 	.byte	0x03, 0x19
        /*005e*/ 	.short	0x0024


	//----- nvinfo : EIATTR_PARAM_CBANK
	.align		4
        /*0060*/ 	.byte	0x04, 0x0a
        /*0062*/ 	.short	(.L_21 - .L_20)
	.align		4
.L_20:
        /*0064*/ 	.word	index@(.nv.constant0._Z11AveragePool6MatrixS_i)
        /*0068*/ 	.short	0x0380
        /*006a*/ 	.short	0x0024


	//----- nvinfo : EIATTR_SW_WAR
	.align		4
.L_21:
        /*006c*/ 	.byte	0x04, 0x36
        /*006e*/ 	.short	(.L_23 - .L_22)
.L_22:
        /*0070*/ 	.word	0x00000008
.L_23:


//--------------------- .nv.callgraph             --------------------------
	.section	.nv.callgraph,"",@"SHT_CUDA_CALLGRAPH"
	.align	4
	.sectionentsize	8
	.align		4
        /*0000*/ 	.word	0x00000000
	.align		4
        /*0004*/ 	.word	0xffffffff
	.align		4
        /*0008*/ 	.word	0x00000000
	.align		4
        /*000c*/ 	.word	0xfffffffe
	.align		4
        /*0010*/ 	.word	0x00000000
	.align		4
        /*0014*/ 	.word	0xfffffffd
	.align		4
        /*0018*/ 	.word	0x00000000
	.align		4
        /*001c*/ 	.word	0xfffffffc


//--------------------- .text._Z11AveragePool6MatrixS_i --------------------------
	.section	.text._Z11AveragePool6MatrixS_i,"ax",@progbits
	.align	128
        .global         _Z11AveragePool6MatrixS_i
        .type           _Z11AveragePool6MatrixS_i,@function
        .size           _Z11AveragePool6MatrixS_i,(.L_x_23 - _Z11AveragePool6MatrixS_i)
        .other          _Z11AveragePool6MatrixS_i,@"STO_CUDA_ENTRY STV_DEFAULT"
_Z11AveragePool6MatrixS_i:
.text._Z11AveragePool6MatrixS_i:
[----:B------:R-:W-:Y:S01]  /*0000*/  LDC R1, c[0x0][0x37c] ;  /* 0x0000df00ff017b82 */ /* 0x000fe20000000800 */
[----:B------:R-:W0:Y:S07]  /*0010*/  S2R R5, SR_TID.X ;  /* 0x0000000000057919 */ /* 0x000e2e0000002100 */
[----:B------:R-:W1:Y:S01]  /*0020*/  LDC R3, c[0x0][0x364] ;  /* 0x0000d900ff037b82 */ /* 0x000e620000000800 */
[----:B------:R-:W2:Y:S01]  /*0030*/  LDCU.64 UR6, c[0x0][0x390] ;  /* 0x00007200ff0677ac */ /* 0x000ea20008000a00 */
[----:B------:R-:W1:Y:S06]  /*0040*/  S2R R2, SR_TID.Y ;  /* 0x0000000000027919 */ /* 0x000e6c0000002200 */
[----:B------:R-:W0:Y:S08]  /*0050*/  S2UR UR5, SR_CTAID.X ;  /* 0x00000000000579c3 */ /* 0x000e300000002500 */
[----:B------:R-:W0:Y:S08]  /*0060*/  LDC R0, c[0x0][0x360] ;  /* 0x0000d800ff007b82 */ /* 0x000e300000000800 */
[----:B------:R-:W1:Y:S01]  /*0070*/  S2UR UR4, SR_CTAID.Y ;  /* 0x00000000000479c3 */ /* 0x000e620000002600 */
[----:B0-----:R-:W-:-:S05]  /*0080*/  IMAD R5, R0, UR5, R5 ;  /* 0x0000000500057c24 */ /* 0x001fca000f8e0205 */
[----:B--2---:R-:W-:Y:S01]  /*0090*/  ISETP.GE.AND P0, PT, R5, UR6, PT ;  /* 0x0000000605007c0c */ /* 0x004fe2000bf06270 */
[----:B-1----:R-:W-:-:S05]  /*00a0*/  IMAD R2, R3, UR4, R2 ;  /* 0x0000000403027c24 */ /* 0x002fca000f8e0202 */
[----:B------:R-:W-:-:S13]  /*00b0*/  ISETP.GE.OR P0, PT, R2, UR7, P0 ;  /* 0x0000000702007c0c */ /* 0x000fda0008706670 */
[----:B------:R-:W-:Y:S05]  /*00c0*/  @P0 EXIT ;  /* 0x000000000000094d */ /* 0x000fea0003800000 */
[----:B------:R-:W0:Y:S01]  /*00d0*/  LDCU UR4, c[0x0][0x3a0] ;  /* 0x00007400ff0477ac */ /* 0x000e220008000800 */
[----:B------:R-:W-:Y:S01]  /*00e0*/  IMAD.MOV.U32 R3, RZ, RZ, RZ ;  /* 0x000000ffff037224 */ /* 0x000fe200078e00ff */
[----:B------:R-:W1:Y:S01]  /*00f0*/  LDCU.64 UR6, c[0x0][0x358] ;  /* 0x00006b00ff0677ac */ /* 0x000e620008000a00 */
[----:B0-----:R-:W-:-:S05]  /*0100*/  IMAD.U32 R10, RZ, RZ, UR4 ;  /* 0x00000004ff0a7e24 */ /* 0x001fca000f8e00ff */
[----:B------:R-:W-:-:S13]  /*0110*/  ISETP.GE.AND P0, PT, R10, 0x1, PT ;  /* 0x000000010a00780c */ /* 0x000fda0003f06270 */
[----:B-1----:R-:W-:Y:S05]  /*0120*/  @!P0 BRA `(.L_x_0) ;  /* 0x0000000800ec8947 */ /* 0x002fea0003800000 */
[C---:B------:R-:W-:Y:S01]  /*0130*/  LOP3.LUT R11, R10.reuse, 0xf, RZ, 0xc0, !PT ;  /* 0x0000000f0a0b7812 */ /* 0x040fe200078ec0ff */
[----:B------:R-:W-:Y:S01]  /*0140*/  UMOV UR4, URZ ;  /* 0x000000ff00047c82 */ /* 0x000fe20008000000 */
[C---:B------:R-:W-:Y:S02]  /*0150*/  LOP3.LUT R14, R10.reuse, 0x7, RZ, 0xc0, !PT ;  /* 0x000000070a0e7812 */ /* 0x040fe400078ec0ff */
[----:B------:R-:W-:Y:S01]  /*0160*/  LOP3.LUT R4, R10, 0x3, RZ, 0xc0, !PT ;  /* 0x000000030a047812 */ /* 0x000fe200078ec0ff */
[----:B------:R-:W-:Y:S02]  /*0170*/  VIADD R0, R11, 0xffffffff ;  /* 0xffffffff0b007836 */ /* 0x000fe40000000000 */
[----:B------:R-:W-:-:S03]  /*0180*/  VIADD R3, R14, 0xffffffff ;  /* 0xffffffff0e037836 */ /* 0x000fc60000000000 */
[----:B------:R-:W-:Y:S02]  /*0190*/  ISETP.GE.U32.AND P1, PT, R0, 0x7, PT ;  /* 0x000000070000780c */ /* 0x000fe40003f26070 */
[----:B------:R-:W-:Y:S01]  /*01a0*/  ISETP.GE.U32.AND P2, PT, R3, 0x3, PT ;  /* 0x000000030300780c */ /* 0x000fe20003f46070 */
[----:B------:R-:W-:Y:S01]  /*01b0*/  IMAD.MOV.U32 R3, RZ, RZ, RZ ;  /* 0x000000ffff037224 */ /* 0x000fe200078e00ff */
[----:B------:R-:W-:-:S11]  /*01c0*/  LOP3.LUT R0, R10, 0x7ffffff0, RZ, 0xc0, !PT ;  /* 0x7ffffff00a007812 */ /* 0x000fd600078ec0ff */
.L_x_8:
[----:B------:R-:W0:Y:S01]  /*01d0*/  LDC R10, c[0x0][0x3a0] ;  /* 0x0000e800ff0a7b82 */ /* 0x000e220000000800 */
[----:B------:R-:W-:Y:S01]  /*01e0*/  HFMA2 R7, -RZ, RZ, 0, 0 ;  /* 0x00000000ff077431 */ /* 0x000fe200000001ff */
[----:B0-----:R-:W-:Y:S01]  /*01f0*/  ISETP.GE.U32.AND P0, PT, R10, 0x10, PT ;  /* 0x000000100a00780c */ /* 0x001fe20003f06070 */
[----:B------:R-:W-:Y:S01]  /*0200*/  IMAD R6, R2, R10, UR4 ;  /* 0x0000000402067e24 */ /* 0x000fe2000f8e020a */
[----:B------:R-:W-:-:S06]  /*0210*/  UIADD3 UR4, UPT, UPT, UR4, 0x1, URZ ;  /* 0x0000000104047890 */ /* 0x000fcc000fffe0ff */
[----:B------:R-:W-:-:S05]  /*0220*/  ISETP.NE.AND P3, PT, R10, UR4, PT ;  /* 0x000000040a007c0c */ /* 0x000fca000bf65270 */
[----:B------:R-:W-:Y:S08]  /*0230*/  @!P0 BRA `(.L_x_1) ;  /* 0x0000000400308947 */ /* 0x000ff00003800000 */
[----:B------:R-:W0:Y:S01]  /*0240*/  LDC R10, c[0x0][0x3a0] ;  /* 0x0000e800ff0a7b82 */ /* 0x000e220000000800 */
[----:B------:R-:W1:Y:S01]  /*0250*/  LDCU UR5, c[0x0][0x384] ;  /* 0x00007080ff0577ac */ /* 0x000e620008000800 */
[----:B------:R-:W2:Y:S06]  /*0260*/  LDCU UR8, c[0x0][0x380] ;  /* 0x00007000ff0877ac */ /* 0x000eac0008000800 */
[----:B------:R-:W3:Y:S01]  /*0270*/  LDC.64 R8, c[0x0][0x388] ;  /* 0x0000e200ff087b82 */ /* 0x000ee20000000a00 */
[----:B-1----:R-:W-:Y:S01]  /*0280*/  ISETP.GE.AND P0, PT, R6, UR5, PT ;  /* 0x0000000506007c0c */ /* 0x002fe2000bf06270 */
[----:B--2---:R-:W-:-:S12]  /*0290*/  UMOV UR5, URZ ;  /* 0x000000ff00057c82 */ /* 0x004fd80008000000 */
.L_x_2:
[----:B0-----:R-:W-:-:S04]  /*02a0*/  IMAD R7, R5, R10, UR5 ;  /* 0x0000000505077e24 */ /* 0x001fc8000f8e020a */
[----:B------:R-:W-:Y:S01]  /*02b0*/  IMAD R13, R6, UR8, R7 ;  /* 0x00000008060d7c24 */ /* 0x000fe2000f8e0207 */
[----:B------:R-:W-:-:S03]  /*02c0*/  ISETP.GE.OR P6, PT, R7, UR8, P0 ;  /* 0x0000000807007c0c */ /* 0x000fc600087c6670 */
[----:B---3--:R-:W-:-:S10]  /*02d0*/  IMAD.WIDE R12, R13, 0x4, R8 ;  /* 0x000000040d0c7825 */ /* 0x008fd400078e0208 */
[----:B------:R-:W2:Y:S01]  /*02e0*/  @!P6 LDG.E R16, desc[UR6][R12.64] ;  /* 0x000000060c10e981 */ /* 0x000ea2000c1e1900 */
[----:B------:R-:W-:-:S05]  /*02f0*/  VIADD R15, R7, 0x1 ;  /* 0x00000001070f7836 */ /* 0x000fca0000000000 */
[----:B------:R-:W-:Y:S01]  /*0300*/  ISETP.GE.OR P4, PT, R15, UR8, P0 ;  /* 0x000000080f007c0c */ /* 0x000fe20008786670 */
[----:B------:R-:W-:-:S05]  /*0310*/  VIADD R15, R7, 0x2 ;  /* 0x00000002070f7836 */ /* 0x000fca0000000000 */
[----:B------:R-:W-:Y:S01]  /*0320*/  ISETP.GE.OR P5, PT, R15, UR8, P0 ;  /* 0x000000080f007c0c */ /* 0x000fe200087a6670 */
[----:B------:R-:W-:-:S12]  /*0330*/  VIADD R15, R7, 0x3 ;  /* 0x00000003070f7836 */ /* 0x000fd80000000000 */
[----:B------:R-:W3:Y:S01]  /*0340*/  @!P5 LDG.E R18, desc[UR6][R12.64+0x8] ;  /* 0x000008060c12d981 */ /* 0x000ee2000c1e1900 */
[----:B--2---:R-:W-:Y:S01]  /*0350*/  @!P6 FADD R3, R3, R16 ;  /* 0x000000100303e221 */ /* 0x004fe20000000000 */
[----:B------:R-:W-:Y:S02]  /*0360*/  ISETP.GE.OR P6, PT, R15, UR8, P0 ;  /* 0x000000080f007c0c */ /* 0x000fe400087c6670 */
[----:B------:R-:W2:Y:S11]  /*0370*/  @!P4 LDG.E R16, desc[UR6][R12.64+0x4] ;  /* 0x000004060c10c981 */ /* 0x000eb6000c1e1900 */
[----:B------:R-:W4:Y:S01]  /*0380*/  @!P6 LDG.E R20, desc[UR6][R12.64+0xc] ;  /* 0x00000c060c14e981 */ /* 0x000f22000c1e1900 */
[----:B------:R-:W-:-:S02]  /*0390*/  VIADD R15, R7, 0x4 ;  /* 0x00000004070f7836 */ /* 0x000fc40000000000 */
[----:B--2---:R-:W-:-:S03]  /*03a0*/  @!P4 FADD R3, R3, R16 ;  /* 0x000000100303c221 */ /* 0x004fc60000000000 */
[----:B------:R-:W-:Y:S02]  /*03b0*/  ISETP.GE.OR P4, PT, R15, UR8, P0 ;  /* 0x000000080f007c0c */ /* 0x000fe40008786670 */
[----:B------:R-:W-:Y:S01]  /*03c0*/  IADD3 R15, PT, PT, R7, 0x5, RZ ;  /* 0x00000005070f7810 */ /* 0x000fe20007ffe0ff */
[----:B---3--:R-:W-:-:S03]  /*03d0*/  @!P5 FADD R3, R3, R18 ;  /* 0x000000120303d221 */ /* 0x008fc60000000000 */
[----:B------:R-:W-:Y:S01]  /*03e0*/  ISETP.GE.OR P5, PT, R15, UR8, P0 ;  /* 0x000000080f007c0c */ /* 0x000fe200087a6670 */
[----:B------:R-:W-:Y:S02]  /*03f0*/  VIADD R15, R7, 0x6 ;  /* 0x00000006070f7836 */ /* 0x000fe40000000000 */
[----:B----4-:R-:W-:-:S04]  /*0400*/  @!P6 FADD R3, R3, R20 ;  /* 0x000000140303e221 */ /* 0x010fc80000000000 */
[----:B------:R-:W2:Y:S01]  /*0410*/  @!P4 LDG.E R16, desc[UR6][R12.64+0x10] ;  /* 0x000010060c10c981 */ /* 0x000ea2000c1e1900 */
[----:B------:R-:W-:-:S05]  /*0420*/  ISETP.GE.OR P6, PT, R15, UR8, P0 ;  /* 0x000000080f007c0c */ /* 0x000fca00087c6670 */
[----:B------:R-:W3:Y:S08]  /*0430*/  @!P5 LDG.E R18, desc[UR6][R12.64+0x14] ;  /* 0x000014060c12d981 */ /* 0x000ef0000c1e1900 */
[----:B------:R-:W4:Y:S01]  /*0440*/  @!P6 LDG.E R20, desc[UR6][R12.64+0x18] ;  /* 0x000018060c14e981 */ /* 0x000f22000c1e1900 */
[----:B------:R-:W-:Y:S02]  /*0450*/  VIADD R15, R7, 0x7 ;  /* 0x00000007070f7836 */ /* 0x000fe40000000000 */
[----:B--2---:R-:W-:-:S03]  /*0460*/  @!P4 FADD R3, R3, R16 ;  /* 0x000000100303c221 */ /* 0x004fc60000000000 */
[----:B------:R-:W-:Y:S01]  /*0470*/  ISETP.GE.OR P4, PT, R15, UR8, P0 ;  /* 0x000000080f007c0c */ /* 0x000fe20008786670 */
[----:B------:R-:W-:Y:S02]  /*0480*/  VIADD R15, R7, 0x8 ;  /* 0x00000008070f7836 */ /* 0x000fe40000000000 */
[----:B---3--:R-:W-:-:S03]  /*0490*/  @!P5 FADD R3, R3, R18 ;  /* 0x000000120303d221 */ /* 0x008fc60000000000 */
[----:B------:R-:W-:Y:S01]  /*04a0*/  ISETP.GE.OR P5, PT, R15, UR8, P0 ;  /* 0x000000080f007c0c */ /* 0x000fe200087a6670 */
[----:B------:R-:W-:-:S06]  /*04b0*/  VIADD R15, R7, 0x9 ;  /* 0x00000009070f7836 */ /* 0x000fcc0000000000 */
[----:B------:R-:W2:Y:S01]  /*04c0*/  @!P4 LDG.E R16, desc[UR6][R12.64+0x1c] ;  /* 0x00001c060c10c981 */ /* 0x000ea2000c1e1900 */
[----:B----4-:R-:W-:Y:S01]  /*04d0*/  @!P6 FADD R3, R3, R20 ;  /* 0x000000140303e221 */ /* 0x010fe20000000000 */
[----:B------:R-:W-:-:S04]  /*04e0*/  ISETP.GE.OR P6, PT, R15, UR8, P0 ;  /* 0x000000080f007c0c */ /* 0x000fc800087c6670 */
[----:B------:R-:W3:Y:S09]  /*04f0*/  @!P5 LDG.E R18, desc[UR6][R12.64+0x20] ;  /* 0x000020060c12d981 */ /* 0x000ef2000c1e1900 */
[----:B------:R-:W4:Y:S01]  /*0500*/  @!P6 LDG.E R20, desc[UR6][R12.64+0x24] ;  /* 0x000024060c14e981 */ /* 0x000f22000c1e1900 */
[----:B------:R-:W-:Y:S01]  /*0510*/  IADD3 R15, PT, PT, R7, 0xa, RZ ;  /* 0x0000000a070f7810 */ /* 0x000fe20007ffe0ff */
        /* <DEDUP_REMOVED lines=11> */
[----:B------:R-:W-:-:S02]  /*05d0*/  VIADD R15, R7, 0xd ;  /* 0x0000000d070f7836 */ /* 0x000fc40000000000 */
[----:B--2---:R-:W-:-:S03]  /*05e0*/  @!P4 FADD R3, R3, R16 ;  /* 0x000000100303c221 */ /* 0x004fc60000000000 */
[----:B------:R-:W-:Y:S01]  /*05f0*/  ISETP.GE.OR P4, PT, R15, UR8, P0 ;  /* 0x000000080f007c0c */ /* 0x000fe20008786670 */
[C---:B------:R-:W-:Y:S01]  /*0600*/  VIADD R16, R7.reuse, 0xe ;  /* 0x0000000e07107836 */ /* 0x040fe20000000000 */
[----:B------:R-:W-:Y:S01]  /*0610*/  IADD3 R7, PT, PT, R7, 0xf, RZ ;  /* 0x0000000f07077810 */ /* 0x000fe20007ffe0ff */
[----:B---3--:R-:W-:-:S03]  /*0620*/  @!P5 FADD R3, R3, R18 ;  /* 0x000000120303d221 */ /* 0x008fc60000000000 */
[----:B------:R-:W-:-:S07]  /*0630*/  ISETP.GE.OR P5, PT, R16, UR8, P0 ;  /* 0x0000000810007c0c */ /* 0x000fce00087a6670 */
[----:B------:R-:W2:Y:S01]  /*0640*/  @!P4 LDG.E R16, desc[UR6][R12.64+0x34] ;  /* 0x000034060c10c981 */ /* 0x000ea2000c1e1900 */
[----:B----4-:R-:W-:Y:S01]  /*0650*/  @!P6 FADD R3, R3, R20 ;  /* 0x000000140303e221 */ /* 0x010fe20000000000 */
[----:B------:R-:W-:-:S04]  /*0660*/  ISETP.GE.OR P6, PT, R7, UR8, P0 ;  /* 0x0000000807007c0c */ /* 0x000fc800087c6670 */
[----:B------:R-:W3:Y:S09]  /*0670*/  @!P5 LDG.E R18, desc[UR6][R12.64+0x38] ;  /* 0x000038060c12d981 */ /* 0x000ef2000c1e1900 */
[----:B------:R-:W4:Y:S01]  /*0680*/  @!P6 LDG.E R20, desc[UR6][R12.64+0x3c] ;  /* 0x00003c060c14e981 */ /* 0x000f22000c1e1900 */
[----:B------:R-:W-:Y:S01]  /*0690*/  UIADD3 UR5, UPT, UPT, UR5, 0x10, URZ ;  /* 0x0000001005057890 */ /* 0x000fe2000fffe0ff */
[----:B--2---:R-:W-:-:S05]  /*06a0*/  @!P4 FADD R3, R3, R16 ;  /* 0x000000100303c221 */ /* 0x004fca0000000000 */
[----:B------:R-:W-:Y:S01]  /*06b0*/  ISETP.NE.AND P4, PT, R0, UR5, PT ;  /* 0x0000000500007c0c */ /* 0x000fe2000bf85270 */
[----:B---3--:R-:W-:-:S04]  /*06c0*/  @!P5 FADD R3, R3, R18 ;  /* 0x000000120303d221 */ /* 0x008fc80000000000 */
[----:B----4-:R-:W-:-:S08]  /*06d0*/  @!P6 FADD R3, R3, R20 ;  /* 0x000000140303e221 */ /* 0x010fd00000000000 */
[----:B------:R-:W-:Y:S05]  /*06e0*/  @P4 BRA `(.L_x_2) ;  /* 0xfffffff800ec4947 */ /* 0x000fea000383ffff */
[----:B------:R-:W-:-:S07]  /*06f0*/  IMAD.MOV.U32 R7, RZ, RZ, R0 ;  /* 0x000000ffff077224 */ /* 0x000fce00078e0000 */
.L_x_1:
[----:B------:R-:W-:-:S13]  /*0700*/  ISETP.NE.AND P0, PT, R11, RZ, PT ;  /* 0x000000ff0b00720c */ /* 0x000fda0003f05270 */
[----:B------:R-:W-:Y:S05]  /*0710*/  @!P0 BRA `(.L_x_3) ;  /* 0x00000004006c8947 */ /* 0x000fea0003800000 */
[----:B------:R-:W-:Y:S01]  /*0720*/  ISETP.NE.AND P4, PT, R14, RZ, PT ;  /* 0x000000ff0e00720c */ /* 0x000fe20003f85270 */
[----:B------:R-:W-:-:S12]  /*0730*/  @!P1 BRA `(.L_x_4) ;  /* 0x0000000000989947 */ /* 0x000fd80003800000 */
[----:B------:R-:W0:Y:S01]  /*0740*/  LDCU.64 UR8, c[0x0][0x380] ;  /* 0x00007000ff0877ac */ /* 0x000e220008000a00 */
[----:B------:R-:W1:Y:S01]  /*0750*/  LDC.64 R8, c[0x0][0x388] ;  /* 0x0000e200ff087b82 */ /* 0x000e620000000a00 */
[----:B------:R-:W-:Y:S01]  /*0760*/  IMAD R15, R5, R10, R7 ;  /* 0x0000000a050f7224 */ /* 0x000fe200078e0207 */
[----:B0-----:R-:W-:-:S03]  /*0770*/  ISETP.GE.AND P0, PT, R6, UR9, PT ;  /* 0x0000000906007c0c */ /* 0x001fc6000bf06270 */
[----:B------:R-:W-:Y:S01]  /*0780*/  IMAD R13, R6, UR8, R15 ;  /* 0x00000008060d7c24 */ /* 0x000fe2000f8e020f */
[----:B------:R-:W-:-:S03]  /*0790*/  ISETP.GE.OR P5, PT, R15, UR8, P0 ;  /* 0x000000080f007c0c */ /* 0x000fc600087a6670 */
[----:B-1----:R-:W-:-:S10]  /*07a0*/  IMAD.WIDE R8, R13, 0x4, R8 ;  /* 0x000000040d087825 */ /* 0x002fd400078e0208 */
[----:B------:R-:W2:Y:S01]  /*07b0*/  @!P5 LDG.E R12, desc[UR6][R8.64] ;  /* 0x00000006080cd981 */ /* 0x000ea2000c1e1900 */
[----:B------:R-:W-:-:S05]  /*07c0*/  VIADD R13, R15, 0x1 ;  /* 0x000000010f0d7836 */ /* 0x000fca0000000000 */
[----:B------:R-:W-:Y:S01]  /*07d0*/  ISETP.GE.OR P6, PT, R13, UR8, P0 ;  /* 0x000000080d007c0c */ /* 0x000fe200087c6670 */
[----:B------:R-:W-:Y:S02]  /*07e0*/  VIADD R13, R15, 0x2 ;  /* 0x000000020f0d7836 */ /* 0x000fe40000000000 */
[----:B--2---:R-:W-:-:S03]  /*07f0*/  @!P5 FADD R3, R3, R12 ;  /* 0x0000000c0303d221 */ /* 0x004fc60000000000 */
[----:B------:R-:W-:-:S07]  /*0800*/  ISETP.GE.OR P5, PT, R13, UR8, P0 ;  /* 0x000000080d007c0c */ /* 0x000fce00087a6670 */
[----:B------:R-:W2:Y:S06]  /*0810*/  @!P6 LDG.E R12, desc[UR6][R8.64+0x4] ;  /* 0x00000406080ce981 */ /* 0x000eac000c1e1900 */
[----:B------:R-:W3:Y:S01]  /*0820*/  @!P5 LDG.E R16, desc[UR6][R8.64+0x8] ;  /* 0x000008060810d981 */ /* 0x000ee2000c1e1900 */
[----:B------:R-:W-:Y:S02]  /*0830*/  VIADD R13, R15, 0x3 ;  /* 0x000000030f0d7836 */ /* 0x000fe40000000000 */
[----:B--2---:R-:W-:-:S03]  /*0840*/  @!P6 FADD R3, R3, R12 ;  /* 0x0000000c0303e221 */ /* 0x004fc60000000000 */
[----:B------:R-:W-:Y:S02]  /*0850*/  ISETP.GE.OR P6, PT, R13, UR8, P0 ;  /* 0x000000080d007c0c */ /* 0x000fe400087c6670 */
[----:B------:R-:W-:Y:S01]  /*0860*/  IADD3 R12, PT, PT, R15, 0x4, RZ ;  /* 0x000000040f0c7810 */ /* 0x000fe20007ffe0ff */
[----:B---3--:R-:W-:-:S03]  /*0870*/  @!P5 FADD R3, R3, R16 ;  /* 0x000000100303d221 */ /* 0x008fc60000000000 */
[----:B------:R-:W-:-:S07]  /*0880*/  ISETP.GE.OR P5, PT, R12, UR8, P0 ;  /* 0x000000080c007c0c */ /* 0x000fce00087a6670 */
[----:B------:R-:W2:Y:S06]  /*0890*/  @!P6 LDG.E R12, desc[UR6][R8.64+0xc] ;  /* 0x00000c06080ce981 */ /* 0x000eac000c1e1900 */
[----:B------:R-:W3:Y:S01]  /*08a0*/  @!P5 LDG.E R16, desc[UR6][R8.64+0x10] ;  /* 0x000010060810d981 */ /* 0x000ee2000c1e1900 */
[----:B------:R-:W-:Y:S02]  /*08b0*/  VIADD R13, R15, 0x5 ;  /* 0x000000050f0d7836 */ /* 0x000fe40000000000 */
[----:B--2---:R-:W-:Y:S01]  /*08c0*/  @!P6 FADD R3, R3, R12 ;  /* 0x0000000c0303e221 */ /* 0x004fe20000000000 */
[----:B------:R-:W-:-:S02]  /*08d0*/  VIADD R12, R15, 0x6 ;  /* 0x000000060f0c7836 */ /* 0x000fc40000000000 */
[----:B------:R-:W-:Y:S01]  /*08e0*/  ISETP.GE.OR P6, PT, R13, UR8, P0 ;  /* 0x000000080d007c0c */ /* 0x000fe200087c6670 */
[----:B---3--:R-:W-:Y:S02]  /*08f0*/  @!P5 FADD R3, R3, R16 ;  /* 0x000000100303d221 */ /* 0x008fe40000000000 */
[----:B------:R-:W-:Y:S01]  /*0900*/  ISETP.GE.OR P5, PT, R12, UR8, P0 ;  /* 0x000000080c007c0c */ /* 0x000fe200087a6670 */
[----:B------:R-:W-:-:S05]  /*0910*/  VIADD R12, R15, 0x7 ;  /* 0x000000070f0c7836 */ /* 0x000fca0000000000 */
[----:B------:R-:W-:-:S04]  /*0920*/  ISETP.GE.OR P0, PT, R12, UR8, P0 ;  /* 0x000000080c007c0c */ /* 0x000fc80008706670 */
[----:B------:R-:W2:Y:S04]  /*0930*/  @!P6 LDG.E R12, desc[UR6][R8.64+0x14] ;  /* 0x00001406080ce981 */ /* 0x000ea8000c1e1900 */
[----:B------:R-:W3:Y:S05]  /*0940*/  @!P5 LDG.E R16, desc[UR6][R8.64+0x18] ;  /* 0x000018060810d981 */ /* 0x000eea000c1e1900 */
[----:B------:R-:W4:Y:S01]  /*0950*/  @!P0 LDG.E R18, desc[UR6][R8.64+0x1c] ;  /* 0x00001c0608128981 */ /* 0x000f22000c1e1900 */
[----:B------:R-:W-:-:S02]  /*0960*/  VIADD R7, R7, 0x8 ;  /* 0x0000000807077836 */ /* 0x000fc40000000000 */
[----:B--2---:R-:W-:-:S04]  /*0970*/  @!P6 FADD R3, R3, R12 ;  /* 0x0000000c0303e221 */ /* 0x004fc80000000000 */
[----:B---3--:R-:W-:-:S04]  /*0980*/  @!P5 FADD R3, R3, R16 ;  /* 0x000000100303d221 */ /* 0x008fc80000000000 */
[----:B----4-:R-:W-:-:S07]  /*0990*/  @!P0 FADD R3, R3, R18 ;  /* 0x0000001203038221 */ /* 0x010fce0000000000 */
.L_x_4:
[----:B------:R-:W-:Y:S05]  /*09a0*/  @!P4 BRA `(.L_x_3) ;  /* 0x0000000000c8c947 */ /* 0x000fea0003800000 */
[----:B------:R-:W-:Y:S05]  /*09b0*/  @!P2 BRA `(.L_x_5) ;  /* 0x000000000058a947 */ /* 0x000fea0003800000 */
[----:B------:R-:W0:Y:S01]  /*09c0*/  LDCU.64 UR8, c[0x0][0x380] ;  /* 0x00007000ff0877ac */ /* 0x000e220008000a00 */
[----:B------:R-:W1:Y:S01]  /*09d0*/  LDC.64 R8, c[0x0][0x388] ;  /* 0x0000e200ff087b82 */ /* 0x000e620000000a00 */
[----:B------:R-:W-:-:S04]  /*09e0*/  IMAD R15, R5, R10, R7 ;  /* 0x0000000a050f7224 */ /* 0x000fc800078e0207 */
[C---:B------:R-:W-:Y:S01]  /*09f0*/  VIADD R16, R15.reuse, 0x2 ;  /* 0x000000020f107836 */ /* 0x040fe20000000000 */
[----:B------:R-:W-:Y:S02]  /*0a00*/  IADD3 R12, PT, PT, R15, 0x1, RZ ;  /* 0x000000010f0c7810 */ /* 0x000fe40007ffe0ff */
[C---:B0-----:R-:W-:Y:S01]  /*0a10*/  ISETP.GE.AND P0, PT, R6.reuse, UR9, PT ;  /* 0x0000000906007c0c */ /* 0x041fe2000bf06270 */
[----:B------:R-:W-:-:S03]  /*0a20*/  IMAD R13, R6, UR8, R15 ;  /* 0x00000008060d7c24 */ /* 0x000fc6000f8e020f */
[C---:B------:R-:W-:Y:S02]  /*0a30*/  ISETP.GE.OR P4, PT, R15.reuse, UR8, P0 ;  /* 0x000000080f007c0c */ /* 0x040fe40008786670 */
[----:B------:R-:W-:Y:S01]  /*0a40*/  ISETP.GE.OR P5, PT, R12, UR8, P0 ;  /* 0x000000080c007c0c */ /* 0x000fe200087a6670 */
[----:B------:R-:W-:Y:S01]  /*0a50*/  VIADD R12, R15, 0x3 ;  /* 0x000000030f0c7836 */ /* 0x000fe20000000000 */
[----:B------:R-:W-:Y:S01]  /*0a60*/  ISETP.GE.OR P6, PT, R16, UR8, P0 ;  /* 0x0000000810007c0c */ /* 0x000fe200087c6670 */
[----:B-1----:R-:W-:-:S03]  /*0a70*/  IMAD.WIDE R8, R13, 0x4, R8 ;  /* 0x000000040d087825 */ /* 0x002fc600078e0208 */
[----:B------:R-:W-:-:S05]  /*0a80*/  ISETP.GE.OR P0, PT, R12, UR8, P0 ;  /* 0x000000080c007c0c */ /* 0x000fca0008706670 */
[----:B------:R-:W2:Y:S04]  /*0a90*/  @!P4 LDG.E R12, desc[UR6][R8.64] ;  /* 0x00000006080cc981 */ /* 0x000ea8000c1e1900 */
[----:B------:R-:W3:Y:S04]  /*0aa0*/  @!P5 LDG.E R16, desc[UR6][R8.64+0x4] ;  /* 0x000004060810d981 */ /* 0x000ee8000c1e1900 */
[----:B------:R-:W4:Y:S04]  /*0ab0*/  @!P6 LDG.E R18, desc[UR6][R8.64+0x8] ;  /* 0x000008060812e981 */ /* 0x000f28000c1e1900 */
[----:B------:R-:W5:Y:S01]  /*0ac0*/  @!P0 LDG.E R20, desc[UR6][R8.64+0xc] ;  /* 0x00000c0608148981 */ /* 0x000f62000c1e1900 */
[----:B------:R-:W-:-:S02]  /*0ad0*/  VIADD R7, R7, 0x4 ;  /* 0x0000000407077836 */ /* 0x000fc40000000000 */
[----:B--2---:R-:W-:-:S04]  /*0ae0*/  @!P4 FADD R3, R3, R12 ;  /* 0x0000000c0303c221 */ /* 0x004fc80000000000 */
[----:B---3--:R-:W-:-:S04]  /*0af0*/  @!P5 FADD R3, R3, R16 ;  /* 0x000000100303d221 */ /* 0x008fc80000000000 */
[----:B----4-:R-:W-:-:S04]  /*0b00*/  @!P6 FADD R3, R3, R18 ;  /* 0x000000120303e221 */ /* 0x010fc80000000000 */
[----:B-----5:R-:W-:-:S07]  /*0b10*/  @!P0 FADD R3, R3, R20 ;  /* 0x0000001403038221 */ /* 0x020fce0000000000 */
.L_x_5:
[----:B------:R-:W-:-:S13]  /*0b20*/  ISETP.NE.AND P0, PT, R4, RZ, PT ;  /* 0x000000ff0400720c */ /* 0x000fda0003f05270 */
[----:B------:R-:W-:Y:S05]  /*0b30*/  @!P0 BRA `(.L_x_3) ;  /* 0x0000000000648947 */ /* 0x000fea0003800000 */
[----:B------:R-:W0:Y:S01]  /*0b40*/  LDCU.64 UR8, c[0x0][0x380] ;  /* 0x00007000ff0877ac */ /* 0x000e220008000a00 */
[----:B------:R-:W1:Y:S01]  /*0b50*/  LDC.64 R8, c[0x0][0x388] ;  /* 0x0000e200ff087b82 */ /* 0x000e620000000a00 */
[----:B------:R-:W-:Y:S01]  /*0b60*/  IMAD R13, R5, R10, R7 ;  /* 0x0000000a050d7224 */ /* 0x000fe200078e0207 */
[----:B------:R-:W-:Y:S01]  /*0b70*/  BSSY.RECONVERGENT B0, `(.L_x_6) ;  /* 0x0000009000007945 */ /* 0x000fe20003800200 */
[----:B------:R-:W-:-:S03]  /*0b80*/  ISETP.NE.AND P4, PT, R4, 0x1, PT ;  /* 0x000000010400780c */ /* 0x000fc60003f85270 */
[----:B0-----:R-:W-:Y:S01]  /*0b90*/  ISETP.GE.AND P0, PT, R13, UR8, PT ;  /* 0x000000080d007c0c */ /* 0x001fe2000bf06270 */
[----:B------:R-:W-:-:S03]  /*0ba0*/  IMAD R7, R6, UR8, R13 ;  /* 0x0000000806077c24 */ /* 0x000fc6000f8e020d */
[----:B------:R-:W-:Y:S01]  /*0bb0*/  ISETP.GE.OR P0, PT, R6, UR9, P0 ;  /* 0x0000000906007c0c */ /* 0x000fe20008706670 */
[----:B-1----:R-:W-:-:S12]  /*0bc0*/  IMAD.WIDE R8, R7, 0x4, R8 ;  /* 0x0000000407087825 */ /* 0x002fd800078e0208 */
[----:B------:R-:W-:Y:S05]  /*0bd0*/  @P0 BRA `(.L_x_7) ;  /* 0x0000000000080947 */ /* 0x000fea0003800000 */
[----:B------:R-:W2:Y:S02]  /*0be0*/  LDG.E R12, desc[UR6][R8.64] ;  /* 0x00000006080c7981 */ /* 0x000ea4000c1e1900 */
[----:B--2---:R-:W-:-:S07]  /*0bf0*/  FADD R3, R3, R12 ;  /* 0x0000000c03037221 */ /* 0x004fce0000000000 */
.L_x_7:
[----:B------:R-:W-:Y:S05]  /*0c00*/  BSYNC.RECONVERGENT B0 ;  /* 0x0000000000007941 */ /* 0x000fea0003800200 */
.L_x_6:
[----:B------:R-:W-:Y:S05]  /*0c10*/  @!P4 BRA `(.L_x_3) ;  /* 0x00000000002cc947 */ /* 0x000fea0003800000 */
[C---:B------:R-:W-:Y:S01]  /*0c20*/  VIADD R12, R13.reuse, 0x1 ;  /* 0x000000010d0c7836 */ /* 0x040fe20000000000 */
[----:B------:R-:W-:-:S04]  /*0c30*/  IADD3 R7, PT, PT, R13, 0x2, RZ ;  /* 0x000000020d077810 */ /* 0x000fc80007ffe0ff */
[----:B------:R-:W-:Y:S02]  /*0c40*/  ISETP.GE.AND P0, PT, R12, UR8, PT ;  /* 0x000000080c007c0c */ /* 0x000fe4000bf06270 */
[----:B------:R-:W-:Y:S02]  /*0c50*/  ISETP.GE.AND P4, PT, R7, UR8, PT ;  /* 0x0000000807007c0c */ /* 0x000fe4000bf86270 */
[C---:B------:R-:W-:Y:S02]  /*0c60*/  ISETP.GE.OR P0, PT, R6.reuse, UR9, P0 ;  /* 0x0000000906007c0c */ /* 0x040fe40008706670 */
[----:B------:R-:W-:-:S04]  /*0c70*/  ISETP.GE.OR P4, PT, R6, UR9, P4 ;  /* 0x0000000906007c0c */ /* 0x000fc8000a786670 */
[----:B------:R-:W-:-:S07]  /*0c80*/  ISETP.EQ.OR P4, PT, R4, 0x2, P4 ;  /* 0x000000020400780c */ /* 0x000fce0002782670 */
[----:B------:R-:W2:Y:S06]  /*0c90*/  @!P0 LDG.E R6, desc[UR6][R8.64+0x4] ;  /* 0x0000040608068981 */ /* 0x000eac000c1e1900 */
[----:B------:R-:W3:Y:S01]  /*0ca0*/  @!P4 LDG.E R12, desc[UR6][R8.64+0x8] ;  /* 0x00000806080cc981 */ /* 0x000ee2000c1e1900 */
[----:B--2---:R-:W-:-:S04]  /*0cb0*/  @!P0 FADD R3, R3, R6 ;  /* 0x0000000603038221 */ /* 0x004fc80000000000 */
[----:B---3--:R-:W-:-:S07]  /*0cc0*/  @!P4 FADD R3, R3, R12 ;  /* 0x0000000c0303c221 */ /* 0x008fce0000000000 */
.L_x_3:
[----:B------:R-:W-:Y:S05]  /*0cd0*/  @P3 BRA `(.L_x_8) ;  /* 0xfffffff4003c3947 */ /* 0x000fea000383ffff */
.L_x_0:
[----:B------:R-:W-:Y:S01]  /*0ce0*/  IMAD R10, R10, R10, RZ ;  /* 0x0000000a0a0a7224 */ /* 0x000fe200078e02ff */
[----:B------:R-:W-:Y:S04]  /*0cf0*/  BSSY.RECONVERGENT B0, `(.L_x_9) ;  /* 0x000000d000007945 */ /* 0x000fe80003800200 */
[----:B------:R-:W-:-:S04]  /*0d00*/  I2FP.F32.U32 R10, R10 ;  /* 0x0000000a000a7245 */ /* 0x000fc80000201000 */
[----:B------:R-:W0:Y:S08]  /*0d10*/  MUFU.RCP R7, R10 ;  /* 0x0000000a00077308 */ /* 0x000e300000001000 */
[----:B------:R-:W1:Y:S01]  /*0d20*/  FCHK P0, R3, R10 ;  /* 0x0000000a03007302 */ /* 0x000e620000000000 */
[----:B0-----:R-:W-:-:S04]  /*0d30*/  FFMA R0, -R10, R7, 1 ;  /* 0x3f8000000a007423 */ /* 0x001fc80000000107 */
[----:B------:R-:W-:-:S04]  /*0d40*/  FFMA R0, R7, R0, R7 ;  /* 0x0000000007007223 */ /* 0x000fc80000000007 */
[----:B------:R-:W-:-:S04]  /*0d50*/  FFMA R7, R0, R3, RZ ;  /* 0x0000000300077223 */ /* 0x000fc800000000ff */
[----:B------:R-:W-:-:S04]  /*0d60*/  FFMA R4, -R10, R7, R3 ;  /* 0x000000070a047223 */ /* 0x000fc80000000103 */
[----:B------:R-:W-:Y:S01]  /*0d70*/  FFMA R9, R0, R4, R7 ;  /* 0x0000000400097223 */ /* 0x000fe20000000007 */
[----:B-1----:R-:W-:Y:S06]  /*0d80*/  @!P0 BRA `(.L_x_10) ;  /* 0x00000000000c8947 */ /* 0x002fec0003800000 */
[----:B------:R-:W-:-:S07]  /*0d90*/  MOV R4, 0xdb0 ;  /* 0x00000db000047802 */ /* 0x000fce0000000f00 */
[----:B------:R-:W-:Y:S05]  /*0da0*/  CALL.REL.NOINC `($__internal_0_$__cuda_sm3x_div_rn_noftz_f32_slowpath) ;  /* 0x0000000000207944 */ /* 0x000fea0003c00000 */
[----:B------:R-:W-:-:S07]  /*0db0*/  IMAD.MOV.U32 R9, RZ, RZ, R0 ;  /* 0x000000ffff097224 */ /* 0x000fce00078e0000 */
.L_x_10:
[----:B------:R-:W-:Y:S05]  /*0dc0*/  BSYNC.RECONVERGENT B0 ;  /* 0x0000000000007941 */ /* 0x000fea0003800200 */
.L_x_9:
[----:B------:R-:W0:Y:S01]  /*0dd0*/  LDC.64 R6, c[0x0][0x398] ;  /* 0x0000e600ff067b82 */ /* 0x000e220000000a00 */
[----:B------:R-:W1:Y:S02]  /*0de0*/  LDCU UR4, c[0x0][0x390] ;  /* 0x00007200ff0477ac */ /* 0x000e640008000800 */
[----:B-1----:R-:W-:-:S04]  /*0df0*/  IMAD R3, R2, UR4, R5 ;  /* 0x0000000402037c24 */ /* 0x002fc8000f8e0205 */
[----:B0-----:R-:W-:-:S05]  /*0e00*/  IMAD.WIDE R2, R3, 0x4, R6 ;  /* 0x0000000403027825 */ /* 0x001fca00078e0206 */
[----:B------:R-:W-:Y:S01]  /*0e10*/  STG.E desc[UR6][R2.64], R9 ;  /* 0x0000000902007986 */ /* 0x000fe2000c101906 */
[----:B------:R-:W-:Y:S05]  /*0e20*/  EXIT ;  /* 0x000000000000794d */ /* 0x000fea0003800000 */
        .weak           $__internal_0_$__cuda_sm3x_div_rn_noftz_f32_slowpath
        .type           $__internal_0_$__cuda_sm3x_div_rn_noftz_f32_slowpath,@function
        .size           $__internal_0_$__cuda_sm3x_div_rn_noftz_f32_slowpath,(.L_x_23 - $__internal_0_$__cuda_sm3x_div_rn_noftz_f32_slowpath)
$__internal_0_$__cuda_sm3x_div_rn_noftz_f32_slowpath:
[----:B------:R-:W-:Y:S01]  /*0e30*/  SHF.R.U32.HI R6, RZ, 0x17, R10 ;  /* 0x00000017ff067819 */ /* 0x000fe2000001160a */
[----:B------:R-:W-:Y:S01]  /*0e40*/  BSSY.RECONVERGENT B1, `(.L_x_11) ;  /* 0x0000063000017945 */ /* 0x000fe20003800200 */
[----:B------:R-:W-:Y:S02]  /*0e50*/  SHF.R.U32.HI R0, RZ, 0x17, R3 ;  /* 0x00000017ff007819 */ /* 0x000fe40000011603 */
[----:B------:R-:W-:Y:S02]  /*0e60*/  LOP3.LUT R6, R6, 0xff, RZ, 0xc0, !PT ;  /* 0x000000ff06067812 */ /* 0x000fe400078ec0ff */
[----:B------:R-:W-:-:S03]  /*0e70*/  LOP3.LUT R8, R0, 0xff, RZ, 0xc0, !PT ;  /* 0x000000ff00087812 */ /* 0x000fc600078ec0ff */
[----:B------:R-:W-:Y:S02]  /*0e80*/  VIADD R9, R6, 0xffffffff ;  /* 0xffffffff06097836 */ /* 0x000fe40000000000 */
[----:B------:R-:W-:-:S03]  /*0e90*/  VIADD R11, R8, 0xffffffff ;  /* 0xffffffff080b7836 */ /* 0x000fc60000000000 */
[----:B------:R-:W-:-:S04]  /*0ea0*/  ISETP.GT.U32.AND P0, PT, R9, 0xfd, PT ;  /* 0x000000fd0900780c */ /* 0x000fc80003f04070 */
[----:B------:R-:W-:-:S13]  /*0eb0*/  ISETP.GT.U32.OR P0, PT, R11, 0xfd, P0 ;  /* 0x000000fd0b00780c */ /* 0x000fda0000704470 */
[----:B------:R-:W-:Y:S01]  /*0ec0*/  @!P0 IMAD.MOV.U32 R7, RZ, RZ, RZ ;  /* 0x000000ffff078224 */ /* 0x000fe200078e00ff */
[----:B------:R-:W-:Y:S06]  /*0ed0*/  @!P0 BRA `(.L_x_12) ;  /* 0x0000000000608947 */ /* 0x000fec0003800000 */
[----:B------:R-:W-:Y:S02]  /*0ee0*/  FSETP.GTU.FTZ.AND P0, PT, |R3|, +INF , PT ;  /* 0x7f8000000300780b */ /* 0x000fe40003f1c200 */
[----:B------:R-:W-:Y:S02]  /*0ef0*/  FSETP.GTU.FTZ.AND P1, PT, |R10|, +INF , PT ;  /* 0x7f8000000a00780b */ /* 0x000fe40003f3c200 */
[----:B------:R-:W-:Y:S02]  /*0f00*/  MOV R0, R10 ;  /* 0x0000000a00007202 */ /* 0x000fe40000000f00 */
[----:B------:R-:W-:-:S13]  /*0f10*/  PLOP3.LUT P0, PT, P0, P1, PT, 0xf8, 0x8f ;  /* 0x00000000008f781c */ /* 0x000fda0000703f70 */
[----:B------:R-:W-:Y:S05]  /*0f20*/  @P0 BRA `(.L_x_13) ;  /* 0x00000004004c0947 */ /* 0x000fea0003800000 */
[----:B------:R-:W-:-:S13]  /*0f30*/  LOP3.LUT P0, RZ, R10, 0x7fffffff, R3, 0xc8, !PT ;  /* 0x7fffffff0aff7812 */ /* 0x000fda000780c803 */
[----:B------:R-:W-:Y:S05]  /*0f40*/  @!P0 BRA `(.L_x_14) ;  /* 0x00000004003c8947 */ /* 0x000fea0003800000 */
[C---:B------:R-:W-:Y:S02]  /*0f50*/  FSETP.NEU.FTZ.AND P1, PT, |R3|.reuse, +INF , PT ;  /* 0x7f8000000300780b */ /* 0x040fe40003f3d200 */
[----:B------:R-:W-:Y:S02]  /*0f60*/  FSETP.NEU.FTZ.AND P0, PT, |R0|, +INF , PT ;  /* 0x7f8000000000780b */ /* 0x000fe40003f1d200 */
[----:B------:R-:W-:-:S11]  /*0f70*/  FSETP.NEU.FTZ.AND P2, PT, |R3|, +INF , PT ;  /* 0x7f8000000300780b */ /* 0x000fd60003f5d200 */
[----:B------:R-:W-:Y:S05]  /*0f80*/  @!P0 BRA !P1, `(.L_x_14) ;  /* 0x00000004002c8947 */ /* 0x000fea0004800000 */
[----:B------:R-:W-:-:S04]  /*0f90*/  LOP3.LUT P1, RZ, R3, 0x7fffffff, RZ, 0xc0, !PT ;  /* 0x7fffffff03ff7812 */ /* 0x000fc8000782c0ff */
[----:B------:R-:W-:-:S13]  /*0fa0*/  PLOP3.LUT P0, PT, P0, P1, PT, 0x2f, 0xf2 ;  /* 0x0000000000f2781c */ /* 0x000fda0000702577 */
[----:B------:R-:W-:Y:S05]  /*0fb0*/  @P0 BRA `(.L_x_15) ;  /* 0x0000000400180947 */ /* 0x000fea0003800000 */
[----:B------:R-:W-:-:S04]  /*0fc0*/  LOP3.LUT P0, RZ, R10, 0x7fffffff, RZ, 0xc0, !PT ;  /* 0x7fffffff0aff7812 */ /* 0x000fc8000780c0ff */
[----:B------:R-:W-:-:S13]  /*0fd0*/  PLOP3.LUT P0, PT, P2, P0, PT, 0x2f, 0xf2 ;  /* 0x0000000000f2781c */ /* 0x000fda0001700577 */
[----:B------:R-:W-:Y:S05]  /*0fe0*/  @P0 BRA `(.L_x_16) ;  /* 0x0000000400000947 */ /* 0x000fea0003800000 */
[----:B------:R-:W-:Y:S02]  /*0ff0*/  ISETP.GE.AND P0, PT, R11, RZ, PT ;  /* 0x000000ff0b00720c */ /* 0x000fe40003f06270 */
[----:B------:R-:W-:-:S11]  /*1000*/  ISETP.GE.AND P1, PT, R9, RZ, PT ;  /* 0x000000ff0900720c */ /* 0x000fd60003f26270 */
[----:B------:R-:W-:Y:S02]  /*1010*/  @P0 IMAD.MOV.U32 R7, RZ, RZ, RZ ;  /* 0x000000ffff070224 */ /* 0x000fe400078e00ff */
[----:B------:R-:W-:Y:S01]  /*1020*/  @!P0 FFMA R3, R3, 1.84467440737095516160e+19, RZ ;  /* 0x5f80000003038823 */ /* 0x000fe200000000ff */
[----:B------:R-:W-:Y:S02]  /*1030*/  @!P0 IMAD.MOV.U32 R7, RZ, RZ, -0x40 ;  /* 0xffffffc0ff078424 */ /* 0x000fe400078e00ff */
[----:B------:R-:W-:Y:S02]  /*1040*/  @!P1 FFMA R10, R0, 1.84467440737095516160e+19, RZ ;  /* 0x5f800000000a9823 */ /* 0x000fe400000000ff */
[----:B------:R-:W-:-:S07]  /*1050*/  @!P1 VIADD R7, R7, 0x40 ;  /* 0x0000004007079836 */ /* 0x000fce0000000000 */
.L_x_12:
[----:B------:R-:W-:Y:S01]  /*1060*/  LEA R9, R6, 0xc0800000, 0x17 ;  /* 0xc080000006097811 */ /* 0x000fe200078eb8ff */
[----:B------:R-:W-:Y:S01]  /*1070*/  VIADD R8, R8, 0xffffff81 ;  /* 0xffffff8108087836 */ /* 0x000fe20000000000 */
[----:B------:R-:W-:Y:S02]  /*1080*/  BSSY.RECONVERGENT B2, `(.L_x_17) ;  /* 0x0000035000027945 */ /* 0x000fe40003800200 */
[----:B------:R-:W-:Y:S01]  /*1090*/  IADD3 R9, PT, PT, -R9, R10, RZ ;  /* 0x0000000a09097210 */ /* 0x000fe20007ffe1ff */
[C---:B------:R-:W-:Y:S01]  /*10a0*/  IMAD R0, R8.reuse, -0x800000, R3 ;  /* 0xff80000008007824 */ /* 0x040fe200078e0203 */
[----:B------:R-:W-:Y:S02]  /*10b0*/  IADD3 R6, PT, PT, R8, 0x7f, -R6 ;  /* 0x0000007f08067810 */ /* 0x000fe40007ffe806 */
[----:B------:R-:W0:Y:S01]  /*10c0*/  MUFU.RCP R10, R9 ;  /* 0x00000009000a7308 */ /* 0x000e220000001000 */
[----:B------:R-:W-:Y:S02]  /*10d0*/  FADD.FTZ R11, -R9, -RZ ;  /* 0x800000ff090b7221 */ /* 0x000fe40000010100 */
[----:B------:R-:W-:-:S02]  /*10e0*/  IMAD.IADD R6, R6, 0x1, R7 ;  /* 0x0000000106067824 */ /* 0x000fc400078e0207 */
[----:B0-----:R-:W-:-:S04]  /*10f0*/  FFMA R13, R10, R11, 1 ;  /* 0x3f8000000a0d7423 */ /* 0x001fc8000000000b */
[----:B------:R-:W-:-:S04]  /*1100*/  FFMA R12, R10, R13, R10 ;  /* 0x0000000d0a0c7223 */ /* 0x000fc8000000000a */
[----:B------:R-:W-:-:S04]  /*1110*/  FFMA R3, R0, R12, RZ ;  /* 0x0000000c00037223 */ /* 0x000fc800000000ff */
[----:B------:R-:W-:-:S04]  /*1120*/  FFMA R10, R11, R3, R0 ;  /* 0x000000030b0a7223 */ /* 0x000fc80000000000 */
[----:B------:R-:W-:-:S04]  /*1130*/  FFMA R13, R12, R10, R3 ;  /* 0x0000000a0c0d7223 */ /* 0x000fc80000000003 */
[----:B------:R-:W-:-:S04]  /*1140*/  FFMA R10, R11, R13, R0 ;  /* 0x0000000d0b0a7223 */ /* 0x000fc80000000000 */
[----:B------:R-:W-:-:S05]  /*1150*/  FFMA R0, R12, R10, R13 ;  /* 0x0000000a0c007223 */ /* 0x000fca000000000d */
[----:B------:R-:W-:-:S04]  /*1160*/  SHF.R.U32.HI R3, RZ, 0x17, R0 ;  /* 0x00000017ff037819 */ /* 0x000fc80000011600 */
[----:B------:R-:W-:-:S05]  /*1170*/  LOP3.LUT R3, R3, 0xff, RZ, 0xc0, !PT ;  /* 0x000000ff03037812 */ /* 0x000fca00078ec0ff */
[----:B------:R-:W-:-:S05]  /*1180*/  IMAD.IADD R9, R3, 0x1, R6 ;  /* 0x0000000103097824 */ /* 0x000fca00078e0206 */
[----:B------:R-:W-:-:S04]  /*1190*/  IADD3 R3, PT, PT, R9, -0x1, RZ ;  /* 0xffffffff09037810 */ /* 0x000fc80007ffe0ff */
[----:B------:R-:W-:-:S13]  /*11a0*/  ISETP.GE.U32.AND P0, PT, R3, 0xfe, PT ;  /* 0x000000fe0300780c */ /* 0x000fda0003f06070 */
[----:B------:R-:W-:Y:S05]  /*11b0*/  @!P0 BRA `(.L_x_18) ;  /* 0x0000000000808947 */ /* 0x000fea0003800000 */
[----:B------:R-:W-:-:S13]  /*11c0*/  ISETP.GT.AND P0, PT, R9, 0xfe, PT ;  /* 0x000000fe0900780c */ /* 0x000fda0003f04270 */
[----:B------:R-:W-:Y:S05]  /*11d0*/  @P0 BRA `(.L_x_19) ;  /* 0x00000000006c0947 */ /* 0x000fea0003800000 */
[----:B------:R-:W-:-:S13]  /*11e0*/  ISETP.GE.AND P0, PT, R9, 0x1, PT ;  /* 0x000000010900780c */ /* 0x000fda0003f06270 */
[----:B------:R-:W-:Y:S05]  /*11f0*/  @P0 BRA `(.L_x_20) ;  /* 0x0000000000740947 */ /* 0x000fea0003800000 */
[----:B------:R-:W-:Y:S02]  /*1200*/  ISETP.GE.AND P0, PT, R9, -0x18, PT ;  /* 0xffffffe80900780c */ /* 0x000fe40003f06270 */
[----:B------:R-:W-:-:S11]  /*1210*/  LOP3.LUT R0, R0, 0x80000000, RZ, 0xc0, !PT ;  /* 0x8000000000007812 */ /* 0x000fd600078ec0ff */
[----:B------:R-:W-:Y:S05]  /*1220*/  @!P0 BRA `(.L_x_20) ;  /* 0x0000000000688947 */ /* 0x000fea0003800000 */
[CCC-:B------:R-:W-:Y:S01]  /*1230*/  FFMA.RZ R3, R12.reuse, R10.reuse, R13.reuse ;  /* 0x0000000a0c037223 */ /* 0x1c0fe2000000c00d */
[C---:B------:R-:W-:Y:S02]  /*1240*/  VIADD R8, R9.reuse, 0x20 ;  /* 0x0000002009087836 */ /* 0x040fe40000000000 */
[CCC-:B------:R-:W-:Y:S01]  /*1250*/  FFMA.RM R6, R12.reuse, R10.reuse, R13.reuse ;  /* 0x0000000a0c067223 */ /* 0x1c0fe2000000400d */
[----:B------:R-:W-:Y:S02]  /*1260*/  ISETP.NE.AND P2, PT, R9, RZ, PT ;  /* 0x000000ff0900720c */ /* 0x000fe40003f45270 */
[----:B------:R-:W-:Y:S01]  /*1270*/  LOP3.LUT R7, R3, 0x7fffff, RZ, 0xc0, !PT ;  /* 0x007fffff03077812 */ /* 0x000fe200078ec0ff */
[----:B------:R-:W-:Y:S01]  /*1280*/  FFMA.RP R3, R12, R10, R13 ;  /* 0x0000000a0c037223 */ /* 0x000fe2000000800d */
[----:B------:R-:W-:Y:S01]  /*1290*/  ISETP.NE.AND P1, PT, R9, RZ, PT ;  /* 0x000000ff0900720c */ /* 0x000fe20003f25270 */
[----:B------:R-:W-:Y:S01]  /*12a0*/  IMAD.MOV R9, RZ, RZ, -R9 ;  /* 0x000000ffff097224 */ /* 0x000fe200078e0a09 */
[----:B------:R-:W-:-:S02]  /*12b0*/  LOP3.LUT R7, R7, 0x800000, RZ, 0xfc, !PT ;  /* 0x0080000007077812 */ /* 0x000fc400078efcff */
[----:B------:R-:W-:Y:S02]  /*12c0*/  FSETP.NEU.FTZ.AND P0, PT, R3, R6, PT ;  /* 0x000000060300720b */ /* 0x000fe40003f1d000 */
[----:B------:R-:W-:Y:S02]  /*12d0*/  SHF.L.U32 R8, R7, R8, RZ ;  /* 0x0000000807087219 */ /* 0x000fe400000006ff */
[----:B------:R-:W-:Y:S02]  /*12e0*/  SEL R6, R9, RZ, P2 ;  /* 0x000000ff09067207 */ /* 0x000fe40001000000 */
[----:B------:R-:W-:Y:S02]  /*12f0*/  ISETP.NE.AND P1, PT, R8, RZ, P1 ;  /* 0x000000ff0800720c */ /* 0x000fe40000f25270 */
[----:B------:R-:W-:Y:S02]  /*1300*/  SHF.R.U32.HI R6, RZ, R6, R7 ;  /* 0x00000006ff067219 */ /* 0x000fe40000011607 */
[----:B------:R-:W-:-:S02]  /*1310*/  PLOP3.LUT P0, PT, P0, P1, PT, 0xf8, 0x8f ;  /* 0x00000000008f781c */ /* 0x000fc40000703f70 */
[----:B------:R-:W-:Y:S02]  /*1320*/  SHF.R.U32.HI R8, RZ, 0x1, R6 ;  /* 0x00000001ff087819 */ /* 0x000fe40000011606 */
[----:B------:R-:W-:-:S04]  /*1330*/  SEL R3, RZ, 0x1, !P0 ;  /* 0x00000001ff037807 */ /* 0x000fc80004000000 */
[----:B------:R-:W-:-:S04]  /*1340*/  LOP3.LUT R3, R3, 0x1, R8, 0xf8, !PT ;  /* 0x0000000103037812 */ /* 0x000fc800078ef808 */
[----:B------:R-:W-:-:S05]  /*1350*/  LOP3.LUT R3, R3, R6, RZ, 0xc0, !PT ;  /* 0x0000000603037212 */ /* 0x000fca00078ec0ff */
[----:B------:R-:W-:-:S05]  /*1360*/  IMAD.IADD R3, R8, 0x1, R3 ;  /* 0x0000000108037824 */ /* 0x000fca00078e0203 */
[----:B------:R-:W-:Y:S01]  /*1370*/  LOP3.LUT R0, R3, R0, RZ, 0xfc, !PT ;  /* 0x0000000003007212 */ /* 0x000fe200078efcff */
[----:B------:R-:W-:Y:S06]  /*1380*/  BRA `(.L_x_20) ;  /* 0x0000000000107947 */ /* 0x000fec0003800000 */
.L_x_19:
[----:B------:R-:W-:-:S04]  /*1390*/  LOP3.LUT R0, R0, 0x80000000, RZ, 0xc0, !PT ;  /* 0x8000000000007812 */ /* 0x000fc800078ec0ff */
[----:B------:R-:W-:Y:S01]  /*13a0*/  LOP3.LUT R0, R0, 0x7f800000, RZ, 0xfc, !PT ;  /* 0x7f80000000007812 */ /* 0x000fe200078efcff */
[----:B------:R-:W-:Y:S06]  /*13b0*/  BRA `(.L_x_20) ;  /* 0x0000000000047947 */ /* 0x000fec0003800000 */
.L_x_18:
[----:B------:R-:W-:-:S07]  /*13c0*/  LEA R0, R6, R0, 0x17 ;  /* 0x0000000006007211 */ /* 0x000fce00078eb8ff */
.L_x_20:
[----:B------:R-:W-:Y:S05]  /*13d0*/  BSYNC.RECONVERGENT B2 ;  /* 0x0000000000027941 */ /* 0x000fea0003800200 */
.L_x_17:
[----:B------:R-:W-:Y:S05]  /*13e0*/  BRA `(.L_x_21) ;  /* 0x0000000000207947 */ /* 0x000fea0003800000 */
.L_x_16:
[----:B------:R-:W-:-:S04]  /*13f0*/  LOP3.LUT R0, R10, 0x80000000, R3, 0x48, !PT ;  /* 0x800000000a007812 */ /* 0x000fc800078e4803 */
[----:B------:R-:W-:Y:S01]  /*1400*/  LOP3.LUT R0, R0, 0x7f800000, RZ, 0xfc, !PT ;  /* 0x7f80000000007812 */ /* 0x000fe200078efcff */
[----:B------:R-:W-:Y:S06]  /*1410*/  BRA `(.L_x_21) ;  /* 0x0000000000147947 */ /* 0x000fec0003800000 */
.L_x_15:
[----:B------:R-:W-:Y:S01]  /*1420*/  LOP3.LUT R0, R10, 0x80000000, R3, 0x48, !PT ;  /* 0x800000000a007812 */ /* 0x000fe200078e4803 */
[----:B------:R-:W-:Y:S06]  /*1430*/  BRA `(.L_x_21) ;  /* 0x00000000000c7947 */ /* 0x000fec0003800000 */
.L_x_14:
[----:B------:R-:W0:Y:S01]  /*1440*/  MUFU.RSQ R0, -QNAN ;  /* 0xffc0000000007908 */ /* 0x000e220000001400 */
[----:B------:R-:W-:Y:S05]  /*1450*/  BRA `(.L_x_21) ;  /* 0x0000000000047947 */ /* 0x000fea0003800000 */
.L_x_13:
[----:B------:R-:W-:-:S07]  /*1460*/  FADD.FTZ R0, R3, R0 ;  /* 0x0000000003007221 */ /* 0x000fce0000010000 */
.L_x_21:
[----:B------:R-:W-:Y:S05]  /*1470*/  BSYNC.RECONVERGENT B1 ;  /* 0x0000000000017941 */ /* 0x000fea0003800200 */
.L_x_11:
[----:B------:R-:W-:Y:S02]  /*1480*/  IMAD.MOV.U32 R6, RZ, RZ, R4 ;  /* 0x000000ffff067224 */ /* 0x000fe400078e0004 */
[----:B------:R-:W-:-:S04]  /*1490*/  IMAD.MOV.U32 R7, RZ, RZ, 0x0 ;  /* 0x00000000ff077424 */ /* 0x000fc800078e00ff */
[----:B0-----:R-:W-:Y:S05]  /*14a0*/  RET.REL.NODEC R6 `(_Z11AveragePool6MatrixS_i) ;  /* 0xffffffe806d47950 */ /* 0x001fea0003c3ffff */
.L_x_22:
[----:B------:R-:W-:-:S00]  /*14b0*/  BRA `(.L_x_22) ;  /* 0xfffffffc00fc7947 */ /* 0x000fc0000383ffff */
[----:B------:R-:W-:-:S00]  /*14c0*/  NOP ;  /* 0x0000000000007918 */ /* 0x000fc00000000000 */
        /* <DEDUP_REMOVED lines=11> */
.L_x_23:


//--------------------- .nv.shared.reserved.0     --------------------------
	.section	.nv.shared.reserved.0,"aw",@nobits
	.weak		__nv_reservedSMEM_offset_0_alias
	.size		__nv_reservedSMEM_offset_0_alias, 0, 64
	.other		__nv_reservedSMEM_offset_0_alias,@"STO_CUDA_RESERVED_SHARED STV_DEFAULT"
__nv_reservedSMEM_offset_0_alias:
	.zero		0
	.zero		64


//--------------------- .nv.constant0._Z11AveragePool6MatrixS_i --------------------------
	.section	.nv.constant0._Z11AveragePool6MatrixS_i,"a",@progbits
	.sectionflags	@""
	.align	4
.nv.constant0._Z11AveragePool6MatrixS_i:
	.zero		932


//--------------------- SYMBOLS --------------------------

	.type		.nv.reservedSmem.offset0,@object
	.size		.nv.reservedSmem.offset0,0x4
